//
// Generated by NVIDIA NVVM Compiler
//
// Compiler Build ID: CL-36424714
// Cuda compilation tools, release 13.0, V13.0.88
// Based on NVVM 20.0.0
//

.version 9.0
.target sm_100
.address_size 64

	// .globl	_Z14heptaMatrixMul12sparseMatrixPfS0_
// _ZZ14heptaMatrixMul12sparseMatrixPfS0_E2Xc has been demoted

.visible .entry _Z14heptaMatrixMul12sparseMatrixPfS0_(
	.param .align 8 .b8 _Z14heptaMatrixMul12sparseMatrixPfS0__param_0[56],
	.param .u64 .ptr .align 1 _Z14heptaMatrixMul12sparseMatrixPfS0__param_1,
	.param .u64 .ptr .align 1 _Z14heptaMatrixMul12sparseMatrixPfS0__param_2
)
{
	.reg .pred 	%p<6>;
	.reg .b32 	%r<71>;
	.reg .b32 	%f<27>;
	.reg .b64 	%rd<38>;
	// demoted variable
	.shared .align 4 .b8 _ZZ14heptaMatrixMul12sparseMatrixPfS0_E2Xc[4156];
	ld.param.u64 	%rd8, [_Z14heptaMatrixMul12sparseMatrixPfS0__param_0+48];
	ld.param.u64 	%rd7, [_Z14heptaMatrixMul12sparseMatrixPfS0__param_0+40];
	ld.param.u64 	%rd6, [_Z14heptaMatrixMul12sparseMatrixPfS0__param_0+32];
	ld.param.u64 	%rd5, [_Z14heptaMatrixMul12sparseMatrixPfS0__param_0+24];
	ld.param.u64 	%rd4, [_Z14heptaMatrixMul12sparseMatrixPfS0__param_0+16];
	ld.param.u64 	%rd3, [_Z14heptaMatrixMul12sparseMatrixPfS0__param_0+8];
	ld.param.u64 	%rd2, [_Z14heptaMatrixMul12sparseMatrixPfS0__param_0];
	ld.param.u64 	%rd10, [_Z14heptaMatrixMul12sparseMatrixPfS0__param_1];
	ld.param.u64 	%rd9, [_Z14heptaMatrixMul12sparseMatrixPfS0__param_2];
	cvta.to.global.u64 	%rd1, %rd10;
	mov.u32 	%r1, %ctaid.x;
	mov.u32 	%r2, %ntid.x;
	mul.lo.s32 	%r3, %r1, %r2;
	mov.u32 	%r4, %tid.x;
	add.s32 	%r5, %r3, %r4;
	add.s32 	%r39, %r4, %r2;
	max.u32 	%r40, %r39, 1039;
	setp.lt.u32 	%p1, %r39, 1039;
	selp.u32 	%r41, 1, 0, %p1;
	add.s32 	%r42, %r39, %r41;
	sub.s32 	%r43, %r40, %r42;
	div.u32 	%r44, %r43, %r2;
	add.s32 	%r6, %r44, %r41;
	and.b32  	%r45, %r6, 3;
	setp.eq.s32 	%p2, %r45, 3;
	mov.u32 	%r70, %r4;
	@%p2 bra 	$L__BB0_3;
	add.s32 	%r46, %r6, 1;
	and.b32  	%r47, %r46, 3;
	shl.b32 	%r48, %r4, 2;
	mov.u32 	%r49, _ZZ14heptaMatrixMul12sparseMatrixPfS0_E2Xc;
	add.s32 	%r63, %r49, %r48;
	shl.b32 	%r8, %r2, 2;
	neg.s32 	%r61, %r47;
	mad.lo.s32 	%r70, %r2, %r47, %r4;
	mov.u32 	%r62, %r5;
$L__BB0_2:
	.pragma "nounroll";
	mul.wide.u32 	%rd11, %r62, 4;
	add.s64 	%rd12, %rd1, %rd11;
	ld.global.f32 	%f1, [%rd12];
	st.shared.f32 	[%r63], %f1;
	add.s32 	%r63, %r63, %r8;
	add.s32 	%r62, %r62, %r2;
	add.s32 	%r61, %r61, 1;
	setp.ne.s32 	%p3, %r61, 0;
	@%p3 bra 	$L__BB0_2;
$L__BB0_3:
	setp.lt.u32 	%p4, %r6, 3;
	@%p4 bra 	$L__BB0_6;
	shl.b32 	%r18, %r2, 2;
	shl.b32 	%r50, %r70, 2;
	mov.u32 	%r51, _ZZ14heptaMatrixMul12sparseMatrixPfS0_E2Xc;
	add.s32 	%r69, %r51, %r50;
	shl.b32 	%r20, %r2, 4;
	shl.b32 	%r21, %r2, 3;
	mul.lo.s32 	%r22, %r2, 12;
	mad.lo.s32 	%r52, %r2, %r1, %r2;
	add.s32 	%r68, %r70, %r52;
	add.s32 	%r53, %r1, 2;
	mad.lo.s32 	%r67, %r2, %r53, %r70;
	add.s32 	%r54, %r1, 3;
	mad.lo.s32 	%r66, %r2, %r54, %r70;
	add.s32 	%r65, %r70, %r3;
$L__BB0_5:
	mul.wide.u32 	%rd13, %r65, 4;
	add.s64 	%rd14, %rd1, %rd13;
	ld.global.f32 	%f2, [%rd14];
	st.shared.f32 	[%r69], %f2;
	mul.wide.u32 	%rd15, %r68, 4;
	add.s64 	%rd16, %rd1, %rd15;
	ld.global.f32 	%f3, [%rd16];
	add.s32 	%r55, %r69, %r18;
	st.shared.f32 	[%r55], %f3;
	mul.wide.u32 	%rd17, %r67, 4;
	add.s64 	%rd18, %rd1, %rd17;
	ld.global.f32 	%f4, [%rd18];
	add.s32 	%r56, %r69, %r21;
	st.shared.f32 	[%r56], %f4;
	mul.wide.u32 	%rd19, %r66, 4;
	add.s64 	%rd20, %rd1, %rd19;
	ld.global.f32 	%f5, [%rd20];
	add.s32 	%r57, %r69, %r22;
	st.shared.f32 	[%r57], %f5;
	add.s32 	%r70, %r70, %r18;
	add.s32 	%r69, %r69, %r20;
	add.s32 	%r68, %r68, %r18;
	add.s32 	%r67, %r67, %r18;
	add.s32 	%r66, %r66, %r18;
	add.s32 	%r65, %r65, %r18;
	setp.lt.u32 	%p5, %r70, 1039;
	@%p5 bra 	$L__BB0_5;
$L__BB0_6:
	cvta.to.global.u64 	%rd21, %rd8;
	cvta.to.global.u64 	%rd22, %rd7;
	cvta.to.global.u64 	%rd23, %rd6;
	cvta.to.global.u64 	%rd24, %rd5;
	cvta.to.global.u64 	%rd25, %rd4;
	cvta.to.global.u64 	%rd26, %rd3;
	cvta.to.global.u64 	%rd27, %rd2;
	cvta.to.global.u64 	%rd28, %rd9;
	bar.sync 	0;
	mul.wide.s32 	%rd29, %r5, 4;
	add.s64 	%rd30, %rd21, %rd29;
	ld.global.f32 	%f6, [%rd30];
	shl.b32 	%r58, %r4, 2;
	mov.u32 	%r59, _ZZ14heptaMatrixMul12sparseMatrixPfS0_E2Xc;
	add.s32 	%r60, %r59, %r58;
	ld.shared.f32 	%f7, [%r60];
	add.s64 	%rd31, %rd22, %rd29;
	ld.global.f32 	%f8, [%rd31];
	ld.shared.f32 	%f9, [%r60+20];
	mul.f32 	%f10, %f8, %f9;
	fma.rn.f32 	%f11, %f6, %f7, %f10;
	add.s64 	%rd32, %rd23, %rd29;
	ld.global.f32 	%f12, [%rd32];
	ld.shared.f32 	%f13, [%r60+24];
	fma.rn.f32 	%f14, %f12, %f13, %f11;
	add.s64 	%rd33, %rd24, %rd29;
	ld.global.f32 	%f15, [%rd33];
	ld.shared.f32 	%f16, [%r60+28];
	fma.rn.f32 	%f17, %f15, %f16, %f14;
	add.s64 	%rd34, %rd25, %rd29;
	ld.global.f32 	%f18, [%rd34];
	ld.shared.f32 	%f19, [%r60+32];
	fma.rn.f32 	%f20, %f18, %f19, %f17;
	add.s64 	%rd35, %rd26, %rd29;
	ld.global.f32 	%f21, [%rd35];
	ld.shared.f32 	%f22, [%r60+36];
	fma.rn.f32 	%f23, %f21, %f22, %f20;
	add.s64 	%rd36, %rd27, %rd29;
	ld.global.f32 	%f24, [%rd36];
	ld.shared.f32 	%f25, [%r60+56];
	fma.rn.f32 	%f26, %f24, %f25, %f23;
	add.s64 	%rd37, %rd28, %rd29;
	st.global.f32 	[%rd37], %f26;
	ret;

}


// ===== COMPILED SASS (sm_100) =====

	.target	sm_100

	.elftype	@"ET_EXEC"


//--------------------- .note.nv.tkinfo           --------------------------
	.section	.note.nv.tkinfo,"",@"SHT_NOTE"
	.sectionflags	@"SHF_NOTE_NV_TKINFO"
	.tkinfo
        /*0018*/ 	.word	0x00000002
        /*0030*/ 	.string	""
        /*0030*/ 	.string	"ptxas"
        /*0030*/ 	.string	"Cuda compilation tools, release 13.0, V13.0.88"
        /*0030*/ 	.string	"Build cuda_13.0.r13.0/compiler.36424714_0"
        /*0030*/ 	.string	"-arch sm_100 -m 64 "



//--------------------- .note.nv.cuinfo           --------------------------
	.section	.note.nv.cuinfo,"",@"SHT_NOTE"
	.sectionflags	@"SHF_NOTE_NV_CUINFO"
        /*0018*/ 	.short	0x0002
        /*001a*/ 	.short	0x0064
        /*001c*/ 	.short	0x0082
	.zero		2


//--------------------- .nv.info                  --------------------------
	.section	.nv.info,"",@"SHT_CUDA_INFO"
	.align	4


	//----- nvinfo : EIATTR_REGCOUNT
	.align		4
        /*0000*/ 	.byte	0x04, 0x2f
        /*0002*/ 	.short	(.L_1 - .L_0)
	.align		4
.L_0:
        /*0004*/ 	.word	index@(_Z14heptaMatrixMul12sparseMatrixPfS0_)
        /*0008*/ 	.word	0x00000020


	//----- nvinfo : EIATTR_FRAME_SIZE
	.align		4
.L_1:
        /*000c*/ 	.byte	0x04, 0x11
        /*000e*/ 	.short	(.L_3 - .L_2)
	.align		4
.L_2:
        /*0010*/ 	.word	index@(_Z14heptaMatrixMul12sparseMatrixPfS0_)
        /*0014*/ 	.word	0x00000000


	//----- nvinfo : EIATTR_MIN_STACK_SIZE
	.align		4
.L_3:
        /*0018*/ 	.byte	0x04, 0x12
        /*001a*/ 	.short	(.L_5 - .L_4)
	.align		4
.L_4:
        /*001c*/ 	.word	index@(_Z14heptaMatrixMul12sparseMatrixPfS0_)
        /*0020*/ 	.word	0x00000000
.L_5:


//--------------------- .nv.compat                --------------------------
	.section	.nv.compat,"",@"SHT_CUDA_COMPAT_INFO"
	.align	4
        /*0000*/ 	.byte	0x02, 0x09, 0x00, 0x00, 0x02, 0x02, 0x01, 0x00, 0x02, 0x05, 0x05, 0x00, 0x03, 0x07, 0x01, 0x01
        /*0010*/ 	.byte	0x02, 0x03, 0x00, 0x00, 0x02, 0x06, 0x01, 0x00, 0x04, 0x0b, 0x08, 0x00, 0x09, 0x00, 0x00, 0x00
        /*0020*/ 	.byte	0x00, 0x00, 0x00, 0x00


//--------------------- .nv.info._Z14heptaMatrixMul12sparseMatrixPfS0_ --------------------------
	.section	.nv.info._Z14heptaMatrixMul12sparseMatrixPfS0_,"",@"SHT_CUDA_INFO"
	.sectionflags	@""
	.align	4


	//----- nvinfo : EIATTR_CUDA_API_VERSION
	.align		4
        /*0000*/ 	.byte	0x04, 0x37
        /*0002*/ 	.short	(.L_7 - .L_6)
.L_6:
        /*0004*/ 	.word	0x00000082


	//----- nvinfo : EIATTR_KPARAM_INFO
	.align		4
.L_7:
        /*0008*/ 	.byte	0x04, 0x17
        /*000a*/ 	.short	(.L_9 - .L_8)
.L_8:
        /*000c*/ 	.word	0x00000000
        /*0010*/ 	.short	0x0002
        /*0012*/ 	.short	0x0040
        /*0014*/ 	.byte	0x00, 0xf5, 0x21, 0x00


	//----- nvinfo : EIATTR_KPARAM_INFO
	.align		4
.L_9:
        /*0018*/ 	.byte	0x04, 0x17
        /*001a*/ 	.short	(.L_11 - .L_10)
.L_10:
        /*001c*/ 	.word	0x00000000
        /*0020*/ 	.short	0x0001
        /*0022*/ 	.short	0x0038
        /*0024*/ 	.byte	0x00, 0xf5, 0x21, 0x00


	//----- nvinfo : EIATTR_KPARAM_INFO
	.align		4
.L_11:
        /*0028*/ 	.byte	0x04, 0x17
        /*002a*/ 	.short	(.L_13 - .L_12)
.L_12:
        /*002c*/ 	.word	0x00000000
        /*0030*/ 	.short	0x0000
        /*0032*/ 	.short	0x0000
        /*0034*/ 	.byte	0x00, 0xf0, 0xe1, 0x00


	//----- nvinfo : EIATTR_SPARSE_MMA_MASK
	.align		4
.L_13:
        /*0038*/ 	.byte	0x03, 0x50
        /*003a*/ 	.short	0x0000


	//----- nvinfo : EIATTR_MAXREG_COUNT
	.align		4
        /*003c*/ 	.byte	0x03, 0x1b
        /*003e*/ 	.short	0x00ff


	//----- nvinfo : EIATTR_NUM_BARRIERS
	.align		4
        /*0040*/ 	.byte	0x02, 0x4c
        /*0042*/ 	.byte	0x01
	.zero		1


	//----- nvinfo : EIATTR_MERCURY_ISA_VERSION
	.align		4
        /*0044*/ 	.byte	0x03, 0x5f
        /*0046*/ 	.short	0x0101


	//----- nvinfo : EIATTR_VRC_CTA_INIT_COUNT
	.align		4
        /*0048*/ 	.byte	0x02, 0x4a
	.zero		1
	.zero		1


	//----- nvinfo : EIATTR_EXIT_INSTR_OFFSETS
	.align		4
        /*004c*/ 	.byte	0x04, 0x1c
        /*004e*/ 	.short	(.L_15 - .L_14)


	//   ....[0]....
.L_14:
        /*0050*/ 	.word	0x00000890


	//----- nvinfo : EIATTR_CRS_STACK_SIZE
	.align		4
.L_15:
        /*0054*/ 	.byte	0x04, 0x1e
        /*0056*/ 	.short	(.L_17 - .L_16)
.L_16:
        /*0058*/ 	.word	0x00000000


	//----- nvinfo : EIATTR_CBANK_PARAM_SIZE
	.align		4
.L_17:
        /*005c*/ 	.byte	0x03, 0x19
        /*005e*/ 	.short	0x0048


	//----- nvinfo : EIATTR_PARAM_CBANK
	.align		4
        /*0060*/ 	.byte	0x04, 0x0a
        /*0062*/ 	.short	(.L_19 - .L_18)
	.align		4
.L_18:
        /*0064*/ 	.word	index@(.nv.constant0._Z14heptaMatrixMul12sparseMatrixPfS0_)
        /*0068*/ 	.short	0x0380
        /*006a*/ 	.short	0x0048


	//----- nvinfo : EIATTR_SW_WAR
	.align		4
.L_19:
        /*006c*/ 	.byte	0x04, 0x36
        /*006e*/ 	.short	(.L_21 - .L_20)
.L_20:
        /*0070*/ 	.word	0x00000008
.L_21:


//--------------------- .nv.callgraph             --------------------------
	.section	.nv.callgraph,"",@"SHT_CUDA_CALLGRAPH"
	.align	4
	.sectionentsize	8
	.align		4
        /*0000*/ 	.word	0x00000000
	.align		4
        /*0004*/ 	.word	0xffffffff
	.align		4
        /*0008*/ 	.word	0x00000000
	.align		4
        /*000c*/ 	.word	0xfffffffe
	.align		4
        /*0010*/ 	.word	0x00000000
	.align		4
        /*0014*/ 	.word	0xfffffffd
	.align		4
        /*0018*/ 	.word	0x00000000
	.align		4
        /*001c*/ 	.word	0xfffffffc


//--------------------- .text._Z14heptaMatrixMul12sparseMatrixPfS0_ --------------------------
	.section	.text._Z14heptaMatrixMul12sparseMatrixPfS0_,"ax",@progbits
	.align	128
        .global         _Z14heptaMatrixMul12sparseMatrixPfS0_
        .type           _Z14heptaMatrixMul12sparseMatrixPfS0_,@function
        .size           _Z14heptaMatrixMul12sparseMatrixPfS0_,(.L_x_7 - _Z14heptaMatrixMul12sparseMatrixPfS0_)
        .other          _Z14heptaMatrixMul12sparseMatrixPfS0_,@"STO_CUDA_ENTRY STV_DEFAULT"
_Z14heptaMatrixMul12sparseMatrixPfS0_:
.text._Z14heptaMatrixMul12sparseMatrixPfS0_:
[----:B------:R-:W-:Y:S08]  /*0000*/  LDC R1, c[0x0][0x37c] ;  /* 0x0000df00ff017b82 */ /* 0x000ff00000000800 */
[----:B------:R-:W0:Y:S01]  /*0010*/  LDC R19, c[0x0][0x360] ;  /* 0x0000d800ff137b82 */ /* 0x000e220000000800 */
[----:B------:R-:W1:Y:S01]  /*0020*/  S2R R0, SR_TID.X ;  /* 0x0000000000007919 */ /* 0x000e620000002100 */
[----:B------:R-:W2:Y:S01]  /*0030*/  LDCU.64 UR8, c[0x0][0x358] ;  /* 0x00006b00ff0877ac */ /* 0x000ea20008000a00 */
[----:B------:R-:W-:Y:S05]  /*0040*/  BSSY.RECONVERGENT B0, `(.L_x_0) ;  /* 0x0000035000007945 */ /* 0x000fea0003800200 */
[----:B------:R-:W3:Y:S01]  /*0050*/  S2UR UR10, SR_CTAID.X ;  /* 0x00000000000a79c3 */ /* 0x000ee20000002500 */
[----:B0-----:R-:W0:Y:S01]  /*0060*/  I2F.U32.RP R7, R19 ;  /* 0x0000001300077306 */ /* 0x001e220000209000 */
[C---:B------:R-:W-:Y:S01]  /*0070*/  ISETP.NE.U32.AND P2, PT, R19.reuse, RZ, PT ;  /* 0x000000ff1300720c */ /* 0x040fe20003f45070 */
[----:B---3--:R-:W-:-:S02]  /*0080*/  IMAD R13, R19, UR10, RZ ;  /* 0x0000000a130d7c24 */ /* 0x008fc4000f8e02ff */
[----:B-1----:R-:W-:-:S04]  /*0090*/  IMAD.IADD R4, R19, 0x1, R0 ;  /* 0x0000000113047824 */ /* 0x002fc800078e0200 */
[----:B0-----:R-:W0:Y:S01]  /*00a0*/  MUFU.RCP R7, R7 ;  /* 0x0000000700077308 */ /* 0x001e220000001000 */
[C---:B------:R-:W-:Y:S02]  /*00b0*/  ISETP.GE.U32.AND P0, PT, R4.reuse, 0x40f, PT ;  /* 0x0000040f0400780c */ /* 0x040fe40003f06070 */
[----:B------:R-:W-:Y:S02]  /*00c0*/  VIMNMX.U32 R5, PT, PT, R4, 0x40f, !PT ;  /* 0x0000040f04057848 */ /* 0x000fe40007fe0000 */
[----:B0-----:R-:W-:-:S04]  /*00d0*/  IADD3 R2, PT, PT, R7, 0xffffffe, RZ ;  /* 0x0ffffffe07027810 */ /* 0x001fc80007ffe0ff */
[----:B------:R0:W1:Y:S02]  /*00e0*/  F2I.FTZ.U32.TRUNC.NTZ R3, R2 ;  /* 0x0000000200037305 */ /* 0x000064000021f000 */
[----:B0-----:R-:W-:Y:S01]  /*00f0*/  HFMA2 R2, -RZ, RZ, 0, 0 ;  /* 0x00000000ff027431 */ /* 0x001fe200000001ff */
[----:B-1----:R-:W-:-:S05]  /*0100*/  IADD3 R6, PT, PT, RZ, -R3, RZ ;  /* 0x80000003ff067210 */ /* 0x002fca0007ffe0ff */
[----:B------:R-:W-:Y:S01]  /*0110*/  IMAD R9, R6, R19, RZ ;  /* 0x0000001306097224 */ /* 0x000fe200078e02ff */
[----:B------:R-:W-:-:S03]  /*0120*/  SEL R6, RZ, 0x1, P0 ;  /* 0x00000001ff067807 */ /* 0x000fc60000000000 */
[----:B------:R-:W-:Y:S01]  /*0130*/  IMAD.HI.U32 R3, R3, R9, R2 ;  /* 0x0000000903037227 */ /* 0x000fe200078e0002 */
[----:B------:R-:W-:-:S05]  /*0140*/  IADD3 R4, PT, PT, R5, -R4, -R6 ;  /* 0x8000000405047210 */ /* 0x000fca0007ffe806 */
[----:B------:R-:W-:-:S05]  /*0150*/  IMAD.HI.U32 R7, R3, R4, RZ ;  /* 0x0000000403077227 */ /* 0x000fca00078e00ff */
[----:B------:R-:W-:-:S05]  /*0160*/  IADD3 R2, PT, PT, -R7, RZ, RZ ;  /* 0x000000ff07027210 */ /* 0x000fca0007ffe1ff */
[----:B------:R-:W-:Y:S02]  /*0170*/  IMAD R4, R19, R2, R4 ;  /* 0x0000000213047224 */ /* 0x000fe400078e0204 */
[----:B------:R-:W0:Y:S03]  /*0180*/  LDC.64 R2, c[0x0][0x3a8] ;  /* 0x0000ea00ff027b82 */ /* 0x000e260000000a00 */
[----:B------:R-:W-:-:S13]  /*0190*/  ISETP.GE.U32.AND P0, PT, R4, R19, PT ;  /* 0x000000130400720c */ /* 0x000fda0003f06070 */
[----:B------:R-:W-:Y:S01]  /*01a0*/  @P0 IMAD.IADD R4, R4, 0x1, -R19 ;  /* 0x0000000104040824 */ /* 0x000fe200078e0a13 */
[----:B------:R-:W-:-:S04]  /*01b0*/  @P0 IADD3 R7, PT, PT, R7, 0x1, RZ ;  /* 0x0000000107070810 */ /* 0x000fc80007ffe0ff */
[----:B------:R-:W-:Y:S02]  /*01c0*/  ISETP.GE.U32.AND P1, PT, R4, R19, PT ;  /* 0x000000130400720c */ /* 0x000fe40003f26070 */
[----:B------:R-:W1:Y:S11]  /*01d0*/  LDC.64 R4, c[0x0][0x3b0] ;  /* 0x0000ec00ff047b82 */ /* 0x000e760000000a00 */
[----:B------:R-:W-:-:S02]  /*01e0*/  @P1 IADD3 R7, PT, PT, R7, 0x1, RZ ;  /* 0x0000000107071810 */ /* 0x000fc40007ffe0ff */
[----:B------:R-:W-:-:S05]  /*01f0*/  @!P2 LOP3.LUT R7, RZ, R19, RZ, 0x33, !PT ;  /* 0x00000013ff07a212 */ /* 0x000fca00078e33ff */
[----:B------:R-:W-:Y:S01]  /*0200*/  IMAD.IADD R10, R6, 0x1, R7 ;  /* 0x00000001060a7824 */ /* 0x000fe200078e0207 */
[----:B------:R-:W-:-:S04]  /*0210*/  IADD3 R7, PT, PT, R13, R0, RZ ;  /* 0x000000000d077210 */ /* 0x000fc80007ffe0ff */
[C---:B------:R-:W-:Y:S02]  /*0220*/  LOP3.LUT R6, R10.reuse, 0x3, RZ, 0xc0, !PT ;  /* 0x000000030a067812 */ /* 0x040fe400078ec0ff */
[----:B------:R-:W-:Y:S02]  /*0230*/  ISETP.GE.U32.AND P1, PT, R10, 0x3, PT ;  /* 0x000000030a00780c */ /* 0x000fe40003f26070 */
[----:B------:R-:W-:Y:S02]  /*0240*/  ISETP.NE.AND P0, PT, R6, 0x3, PT ;  /* 0x000000030600780c */ /* 0x000fe40003f05270 */
[----:B------:R-:W-:-:S11]  /*0250*/  MOV R6, R0 ;  /* 0x0000000000067202 */ /* 0x000fd60000000f00 */
[----:B0-2---:R-:W-:Y:S05]  /*0260*/  @!P0 BRA `(.L_x_1) ;  /* 0x0000000000488947 */ /* 0x005fea0003800000 */
[----:B------:R-:W0:Y:S01]  /*0270*/  S2UR UR5, SR_CgaCtaId ;  /* 0x00000000000579c3 */ /* 0x000e220000008800 */
[----:B------:R-:W-:Y:S01]  /*0280*/  VIADD R10, R10, 0x1 ;  /* 0x000000010a0a7836 */ /* 0x000fe20000000000 */
[----:B------:R-:W-:Y:S01]  /*0290*/  UMOV UR4, 0x400 ;  /* 0x0000040000047882 */ /* 0x000fe20000000000 */
[----:B------:R-:W-:-:S03]  /*02a0*/  MOV R15, R7 ;  /* 0x00000007000f7202 */ /* 0x000fc60000000f00 */
[----:B------:R-:W-:Y:S02]  /*02b0*/  LOP3.LUT R10, R10, 0x3, RZ, 0xc0, !PT ;  /* 0x000000030a0a7812 */ /* 0x000fe400078ec0ff */
[----:B------:R-:W2:Y:S02]  /*02c0*/  LDC.64 R8, c[0x0][0x3b8] ;  /* 0x0000ee00ff087b82 */ /* 0x000ea40000000a00 */
[C---:B------:R-:W-:Y:S01]  /*02d0*/  IADD3 R14, PT, PT, -R10.reuse, RZ, RZ ;  /* 0x000000ff0a0e7210 */ /* 0x040fe20007ffe1ff */
[----:B------:R-:W-:Y:S01]  /*02e0*/  IMAD R6, R10, R19, R0 ;  /* 0x000000130a067224 */ /* 0x000fe200078e0200 */
[----:B0-----:R-:W-:-:S06]  /*02f0*/  ULEA UR4, UR5, UR4, 0x18 ;  /* 0x0000000405047291 */ /* 0x001fcc000f8ec0ff */
[----:B------:R-:W-:-:S07]  /*0300*/  LEA R12, R0, UR4, 0x2 ;  /* 0x00000004000c7c11 */ /* 0x000fce000f8e10ff */
.L_x_2:
[----:B--2---:R-:W-:-:S06]  /*0310*/  IMAD.WIDE.U32 R10, R15, 0x4, R8 ;  /* 0x000000040f0a7825 */ /* 0x004fcc00078e0008 */
[----:B------:R-:W2:Y:S01]  /*0320*/  LDG.E R11, desc[UR8][R10.64] ;  /* 0x000000080a0b7981 */ /* 0x000ea2000c1e1900 */
[----:B------:R-:W-:Y:S01]  /*0330*/  IADD3 R14, PT, PT, R14, 0x1, RZ ;  /* 0x000000010e0e7810 */ /* 0x000fe20007ffe0ff */
[----:B------:R-:W-:-:S03]  /*0340*/  IMAD.IADD R15, R19, 0x1, R15 ;  /* 0x00000001130f7824 */ /* 0x000fc600078e020f */
[----:B------:R-:W-:Y:S01]  /*0350*/  ISETP.NE.AND P0, PT, R14, RZ, PT ;  /* 0x000000ff0e00720c */ /* 0x000fe20003f05270 */
[----:B--2---:R0:W-:Y:S02]  /*0360*/  STS [R12], R11 ;  /* 0x0000000b0c007388 */ /* 0x0041e40000000800 */
[----:B0-----:R-:W-:-:S10]  /*0370*/  LEA R12, R19, R12, 0x2 ;  /* 0x0000000c130c7211 */ /* 0x001fd400078e10ff */
[----:B------:R-:W-:Y:S05]  /*0380*/  @P0 BRA `(.L_x_2) ;  /* 0xfffffffc00e00947 */ /* 0x000fea000383ffff */
.L_x_1:
[----:B------:R-:W-:Y:S05]  /*0390*/  BSYNC.RECONVERGENT B0 ;  /* 0x0000000000007941 */ /* 0x000fea0003800200 */
.L_x_0:
[----:B------:R-:W-:Y:S04]  /*03a0*/  BSSY.RECONVERGENT B0, `(.L_x_3) ;  /* 0x0000025000007945 */ /* 0x000fe80003800200 */
[----:B------:R-:W-:Y:S05]  /*03b0*/  @!P1 BRA `(.L_x_4) ;  /* 0x00000000008c9947 */ /* 0x000fea0003800000 */
[----:B------:R-:W0:Y:S01]  /*03c0*/  S2UR UR5, SR_CgaCtaId ;  /* 0x00000000000579c3 */ /* 0x000e220000008800 */
[----:B------:R-:W-:Y:S01]  /*03d0*/  UMOV UR4, 0x400 ;  /* 0x0000040000047882 */ /* 0x000fe20000000000 */
[----:B------:R-:W-:Y:S02]  /*03e0*/  UIADD3 UR6, UPT, UPT, UR10, 0x2, URZ ;  /* 0x000000020a067890 */ /* 0x000fe4000fffe0ff */
[----:B------:R-:W-:Y:S01]  /*03f0*/  IMAD R11, R19, UR10, R19 ;  /* 0x0000000a130b7c24 */ /* 0x000fe2000f8e0213 */
[----:B------:R-:W-:Y:S01]  /*0400*/  UIADD3 UR7, UPT, UPT, UR10, 0x3, URZ ;  /* 0x000000030a077890 */ /* 0x000fe2000fffe0ff */
[----:B------:R-:W-:Y:S02]  /*0410*/  IADD3 R18, PT, PT, R13, R6, RZ ;  /* 0x000000060d127210 */ /* 0x000fe40007ffe0ff */
[----:B------:R-:W2:Y:S01]  /*0420*/  LDC.64 R8, c[0x0][0x3b8] ;  /* 0x0000ee00ff087b82 */ /* 0x000ea20000000a00 */
[----:B------:R-:W-:Y:S01]  /*0430*/  IADD3 R20, PT, PT, R6, R11, RZ ;  /* 0x0000000b06147210 */ /* 0x000fe20007ffe0ff */
[----:B------:R-:W-:-:S02]  /*0440*/  IMAD R21, R19, UR6, R6 ;  /* 0x0000000613157c24 */ /* 0x000fc4000f8e0206 */
[----:B------:R-:W-:Y:S01]  /*0450*/  IMAD R23, R19, UR7, R6 ;  /* 0x0000000713177c24 */ /* 0x000fe2000f8e0206 */
[----:B0-----:R-:W-:-:S06]  /*0460*/  ULEA UR4, UR5, UR4, 0x18 ;  /* 0x0000000405047291 */ /* 0x001fcc000f8ec0ff */
[----:B------:R-:W-:-:S07]  /*0470*/  LEA R22, R6, UR4, 0x2 ;  /* 0x0000000406167c11 */ /* 0x000fce000f8e10ff */
.L_x_5:
[----:B--2---:R-:W-:-:S04]  /*0480*/  IMAD.WIDE.U32 R10, R18, 0x4, R8 ;  /* 0x00000004120a7825 */ /* 0x004fc800078e0008 */
[--C-:B---3--:R-:W-:Y:S02]  /*0490*/  IMAD.WIDE.U32 R12, R20, 0x4, R8.reuse ;  /* 0x00000004140c7825 */ /* 0x108fe400078e0008 */
[----:B------:R-:W2:Y:S02]  /*04a0*/  LDG.E R11, desc[UR8][R10.64] ;  /* 0x000000080a0b7981 */ /* 0x000ea4000c1e1900 */
[--C-:B------:R-:W-:Y:S02]  /*04b0*/  IMAD.WIDE.U32 R14, R21, 0x4, R8.reuse ;  /* 0x00000004150e7825 */ /* 0x100fe400078e0008 */
[----:B------:R-:W3:Y:S02]  /*04c0*/  LDG.E R12, desc[UR8][R12.64] ;  /* 0x000000080c0c7981 */ /* 0x000ee4000c1e1900 */
[----:B------:R-:W-:Y:S02]  /*04d0*/  IMAD.WIDE.U32 R16, R23, 0x4, R8 ;  /* 0x0000000417107825 */ /* 0x000fe400078e0008 */
[----:B------:R-:W4:Y:S04]  /*04e0*/  LDG.E R14, desc[UR8][R14.64] ;  /* 0x000000080e0e7981 */ /* 0x000f28000c1e1900 */
[----:B------:R-:W5:Y:S01]  /*04f0*/  LDG.E R16, desc[UR8][R16.64] ;  /* 0x0000000810107981 */ /* 0x000f62000c1e1900 */
[C-C-:B------:R-:W-:Y:S01]  /*0500*/  IMAD R25, R19.reuse, 0x4, R22.reuse ;  /* 0x0000000413197824 */ /* 0x140fe200078e0216 */
[C---:B------:R-:W-:Y:S01]  /*0510*/  LEA R27, R19.reuse, R22, 0x3 ;  /* 0x00000016131b7211 */ /* 0x040fe200078e18ff */
[C---:B------:R-:W-:Y:S01]  /*0520*/  IMAD R29, R19.reuse, 0xc, R22 ;  /* 0x0000000c131d7824 */ /* 0x040fe200078e0216 */
[----:B------:R-:W-:-:S04]  /*0530*/  LEA R6, R19, R6, 0x2 ;  /* 0x0000000613067211 */ /* 0x000fc800078e10ff */
[----:B------:R-:W-:Y:S01]  /*0540*/  ISETP.GE.U32.AND P0, PT, R6, 0x40f, PT ;  /* 0x0000040f0600780c */ /* 0x000fe20003f06070 */
[C---:B------:R-:W-:Y:S01]  /*0550*/  IMAD R21, R19.reuse, 0x4, R21 ;  /* 0x0000000413157824 */ /* 0x040fe200078e0215 */
[C---:B------:R-:W-:Y:S02]  /*0560*/  LEA R20, R19.reuse, R20, 0x2 ;  /* 0x0000001413147211 */ /* 0x040fe400078e10ff */
[C---:B------:R-:W-:Y:S02]  /*0570*/  LEA R23, R19.reuse, R23, 0x2 ;  /* 0x0000001713177211 */ /* 0x040fe400078e10ff */
[C---:B------:R-:W-:Y:S01]  /*0580*/  LEA R18, R19.reuse, R18, 0x2 ;  /* 0x0000001213127211 */ /* 0x040fe200078e10ff */
[----:B--2---:R0:W-:Y:S04]  /*0590*/  STS [R22], R11 ;  /* 0x0000000b16007388 */ /* 0x0041e80000000800 */
[----:B---3--:R3:W-:Y:S04]  /*05a0*/  STS [R25], R12 ;  /* 0x0000000c19007388 */ /* 0x0087e80000000800 */
[----:B----4-:R3:W-:Y:S04]  /*05b0*/  STS [R27], R14 ;  /* 0x0000000e1b007388 */ /* 0x0107e80000000800 */
[----:B-----5:R3:W-:Y:S01]  /*05c0*/  STS [R29], R16 ;  /* 0x000000101d007388 */ /* 0x0207e20000000800 */
[----:B0-----:R-:W-:Y:S01]  /*05d0*/  LEA R22, R19, R22, 0x4 ;  /* 0x0000001613167211 */ /* 0x001fe200078e20ff */
[----:B------:R-:W-:Y:S06]  /*05e0*/  @!P0 BRA `(.L_x_5) ;  /* 0xfffffffc00a48947 */ /* 0x000fec000383ffff */
.L_x_4:
[----:B------:R-:W-:Y:S05]  /*05f0*/  BSYNC.RECONVERGENT B0 ;  /* 0x0000000000007941 */ /* 0x000fea0003800200 */
.L_x_3:
[----:B------:R-:W-:Y:S01]  /*0600*/  BAR.SYNC.DEFER_BLOCKING 0x0 ;  /* 0x0000000000007b1d */ /* 0x000fe20000010000 */
[----:B---3--:R-:W-:-:S04]  /*0610*/  IMAD.WIDE R14, R7, 0x4, R2 ;  /* 0x00000004070e7825 */ /* 0x008fc800078e0202 */
[----:B-1----:R-:W-:-:S03]  /*0620*/  IMAD.WIDE R4, R7, 0x4, R4 ;  /* 0x0000000407047825 */ /* 0x002fc600078e0204 */
[----:B------:R-:W0:Y:S08]  /*0630*/  LDC.64 R16, c[0x0][0x3a0] ;  /* 0x0000e800ff107b82 */ /* 0x000e300000000a00 */
[----:B------:R-:W1:Y:S08]  /*0640*/  LDC.64 R18, c[0x0][0x398] ;  /* 0x0000e600ff127b82 */ /* 0x000e700000000a00 */
[----:B------:R-:W2:Y:S01]  /*0650*/  LDC.64 R12, c[0x0][0x390] ;  /* 0x0000e400ff0c7b82 */ /* 0x000ea20000000a00 */
[----:B------:R-:W3:Y:S04]  /*0660*/  LDG.E R2, desc[UR8][R14.64] ;  /* 0x000000080e027981 */ /* 0x000ee8000c1e1900 */
[----:B------:R4:W5:Y:S03]  /*0670*/  LDG.E R3, desc[UR8][R4.64] ;  /* 0x0000000804037981 */ /* 0x000966000c1e1900 */
[----:B------:R-:W4:Y:S08]  /*0680*/  LDC.64 R8, c[0x0][0x388] ;  /* 0x0000e200ff087b82 */ /* 0x000f300000000a00 */
[----:B------:R-:W4:Y:S01]  /*0690*/  LDC.64 R10, c[0x0][0x380] ;  /* 0x0000e000ff0a7b82 */ /* 0x000f220000000a00 */
[----:B0-----:R-:W-:-:S04]  /*06a0*/  IMAD.WIDE R16, R7, 0x4, R16 ;  /* 0x0000000407107825 */ /* 0x001fc800078e0210 */
[C---:B-1----:R-:W-:Y:S01]  /*06b0*/  IMAD.WIDE R18, R7.reuse, 0x4, R18 ;  /* 0x0000000407127825 */ /* 0x042fe200078e0212 */
[----:B------:R0:W5:Y:S02]  /*06c0*/  LDG.E R6, desc[UR8][R16.64] ;  /* 0x0000000810067981 */ /* 0x000164000c1e1900 */
[----:B------:R-:W1:Y:S01]  /*06d0*/  S2UR UR5, SR_CgaCtaId ;  /* 0x00000000000579c3 */ /* 0x000e620000008800 */
[C---:B--2---:R-:W-:Y:S02]  /*06e0*/  IMAD.WIDE R20, R7.reuse, 0x4, R12 ;  /* 0x0000000407147825 */ /* 0x044fe400078e020c */
[----:B------:R-:W2:Y:S04]  /*06f0*/  LDG.E R12, desc[UR8][R18.64] ;  /* 0x00000008120c7981 */ /* 0x000ea8000c1e1900 */
[----:B------:R-:W2:Y:S01]  /*0700*/  LDG.E R20, desc[UR8][R20.64] ;  /* 0x0000000814147981 */ /* 0x000ea2000c1e1900 */
[C---:B----4-:R-:W-:Y:S01]  /*0710*/  IMAD.WIDE R8, R7.reuse, 0x4, R8 ;  /* 0x0000000407087825 */ /* 0x050fe200078e0208 */
[----:B------:R-:W-:Y:S01]  /*0720*/  UMOV UR4, 0x400 ;  /* 0x0000040000047882 */ /* 0x000fe20000000000 */
[----:B------:R-:W4:Y:S04]  /*0730*/  LDC.64 R4, c[0x0][0x3c0] ;  /* 0x0000f000ff047b82 */ /* 0x000f280000000a00 */
[----:B------:R0:W2:Y:S01]  /*0740*/  LDG.E R8, desc[UR8][R8.64] ;  /* 0x0000000808087981 */ /* 0x0000a2000c1e1900 */
[----:B------:R-:W-:-:S06]  /*0750*/  IMAD.WIDE R10, R7, 0x4, R10 ;  /* 0x00000004070a7825 */ /* 0x000fcc00078e020a */
[----:B------:R4:W2:Y:S01]  /*0760*/  LDG.E R10, desc[UR8][R10.64] ;  /* 0x000000080a0a7981 */ /* 0x0008a2000c1e1900 */
[----:B-1----:R-:W-:-:S06]  /*0770*/  ULEA UR4, UR5, UR4, 0x18 ;  /* 0x0000000405047291 */ /* 0x002fcc000f8ec0ff */
[----:B0-----:R-:W-:-:S05]  /*0780*/  LEA R17, R0, UR4, 0x2 ;  /* 0x0000000400117c11 */ /* 0x001fca000f8e10ff */
[----:B------:R-:W3:Y:S04]  /*0790*/  LDS R13, [R17+0x14] ;  /* 0x00001400110d7984 */ /* 0x000ee80000000800 */
[----:B------:R-:W5:Y:S04]  /*07a0*/  LDS R0, [R17] ;  /* 0x0000000011007984 */ /* 0x000f680000000800 */
[----:B------:R-:W0:Y:S04]  /*07b0*/  LDS R14, [R17+0x18] ;  /* 0x00001800110e7984 */ /* 0x000e280000000800 */
[----:B------:R-:W2:Y:S04]  /*07c0*/  LDS R15, [R17+0x1c] ;  /* 0x00001c00110f7984 */ /* 0x000ea80000000800 */
[----:B------:R-:W1:Y:S04]  /*07d0*/  LDS R16, [R17+0x20] ;  /* 0x0000200011107984 */ /* 0x000e680000000800 */
[----:B------:R-:W1:Y:S04]  /*07e0*/  LDS R9, [R17+0x24] ;  /* 0x0000240011097984 */ /* 0x000e680000000800 */
[----:B----4-:R-:W4:Y:S01]  /*07f0*/  LDS R11, [R17+0x38] ;  /* 0x00003800110b7984 */ /* 0x010f220000000800 */
[----:B------:R-:W-:-:S04]  /*0800*/  IMAD.WIDE R4, R7, 0x4, R4 ;  /* 0x0000000407047825 */ /* 0x000fc800078e0204 */
[----:B---3--:R-:W-:-:S04]  /*0810*/  FMUL R2, R2, R13 ;  /* 0x0000000d02027220 */ /* 0x008fc80000400000 */
[----:B-----5:R-:W-:-:S04]  /*0820*/  FFMA R3, R3, R0, R2 ;  /* 0x0000000003037223 */ /* 0x020fc80000000002 */
[----:B0-----:R-:W-:-:S04]  /*0830*/  FFMA R3, R6, R14, R3 ;  /* 0x0000000e06037223 */ /* 0x001fc80000000003 */
[----:B--2---:R-:W-:-:S04]  /*0840*/  FFMA R3, R12, R15, R3 ;  /* 0x0000000f0c037223 */ /* 0x004fc80000000003 */
[----:B-1----:R-:W-:-:S04]  /*0850*/  FFMA R3, R20, R16, R3 ;  /* 0x0000001014037223 */ /* 0x002fc80000000003 */
[----:B------:R-:W-:-:S04]  /*0860*/  FFMA R3, R8, R9, R3 ;  /* 0x0000000908037223 */ /* 0x000fc80000000003 */
[----:B----4-:R-:W-:-:S05]  /*0870*/  FFMA R3, R10, R11, R3 ;  /* 0x0000000b0a037223 */ /* 0x010fca0000000003 */
[----:B------:R-:W-:Y:S01]  /*0880*/  STG.E desc[UR8][R4.64], R3 ;  /* 0x0000000304007986 */ /* 0x000fe2000c101908 */
[----:B------:R-:W-:Y:S05]  /*0890*/  EXIT ;  /* 0x000000000000794d */ /* 0x000fea0003800000 */
.L_x_6:
[----:B------:R-:W-:-:S00]  /*08a0*/  BRA `(.L_x_6) ;  /* 0xfffffffc00fc7947 */ /* 0x000fc0000383ffff */
[----:B------:R-:W-:-:S00]  /*08b0*/  NOP ;  /* 0x0000000000007918 */ /* 0x000fc00000000000 */
        /* <DEDUP_REMOVED lines=12> */
.L_x_7:


//--------------------- .nv.shared._Z14heptaMatrixMul12sparseMatrixPfS0_ --------------------------
	.section	.nv.shared._Z14heptaMatrixMul12sparseMatrixPfS0_,"aw",@nobits
	.sectionflags	@""
	.align	4
.nv.shared._Z14heptaMatrixMul12sparseMatrixPfS0_:
	.zero		5180


//--------------------- .nv.shared.reserved.0     --------------------------
	.section	.nv.shared.reserved.0,"aw",@nobits
	.weak		__nv_reservedSMEM_offset_0_alias
	.size		__nv_reservedSMEM_offset_0_alias, 0, 64
	.other		__nv_reservedSMEM_offset_0_alias,@"STO_CUDA_RESERVED_SHARED STV_DEFAULT"
__nv_reservedSMEM_offset_0_alias:
	.zero		0
	.zero		64


//--------------------- .nv.constant0._Z14heptaMatrixMul12sparseMatrixPfS0_ --------------------------
	.section	.nv.constant0._Z14heptaMatrixMul12sparseMatrixPfS0_,"a",@progbits
	.sectionflags	@""
	.align	4
.nv.constant0._Z14heptaMatrixMul12sparseMatrixPfS0_:
	.zero		968


//--------------------- SYMBOLS --------------------------

	.type		.nv.reservedSmem.offset0,@object
	.size		.nv.reservedSmem.offset0,0x4
	.type		.nv.reservedSmem.cap,@object
	.size		.nv.reservedSmem.cap,0x4
